//
// Generated by NVIDIA NVVM Compiler
//
// Compiler Build ID: CL-36424714
// Cuda compilation tools, release 13.0, V13.0.88
// Based on NVVM 20.0.0
//

.version 9.0
.target sm_100
.address_size 64

	// .globl	_Z19bitonic_sort_kernelPfibii

.visible .entry _Z19bitonic_sort_kernelPfibii(
	.param .u64 .ptr .align 1 _Z19bitonic_sort_kernelPfibii_param_0,
	.param .u32 _Z19bitonic_sort_kernelPfibii_param_1,
	.param .u8 _Z19bitonic_sort_kernelPfibii_param_2,
	.param .u32 _Z19bitonic_sort_kernelPfibii_param_3,
	.param .u32 _Z19bitonic_sort_kernelPfibii_param_4
)
{
	.reg .pred 	%p<6>;
	.reg .b16 	%rs<2>;
	.reg .b32 	%r<25>;
	.reg .b32 	%f<9>;
	.reg .b64 	%rd<7>;

	ld.param.u64 	%rd4, [_Z19bitonic_sort_kernelPfibii_param_0];
	ld.param.u32 	%r12, [_Z19bitonic_sort_kernelPfibii_param_1];
	ld.param.s8 	%rs1, [_Z19bitonic_sort_kernelPfibii_param_2];
	ld.param.u32 	%r10, [_Z19bitonic_sort_kernelPfibii_param_3];
	ld.param.u32 	%r11, [_Z19bitonic_sort_kernelPfibii_param_4];
	mov.u32 	%r1, %ntid.x;
	mov.u32 	%r13, %ctaid.x;
	mov.u32 	%r14, %tid.x;
	mad.lo.s32 	%r24, %r1, %r13, %r14;
	shr.u32 	%r15, %r12, 31;
	add.s32 	%r16, %r12, %r15;
	shr.s32 	%r3, %r16, 1;
	setp.ge.s32 	%p1, %r24, %r3;
	@%p1 bra 	$L__BB0_7;
	shr.s32 	%r4, %r11, 1;
	cvt.s32.s16 	%r5, %rs1;
	mov.u32 	%r17, %nctaid.x;
	mul.lo.s32 	%r6, %r1, %r17;
	shr.s32 	%r7, %r10, 1;
	cvta.to.global.u64 	%rd1, %rd4;
	mul.wide.s32 	%rd6, %r4, 4;
$L__BB0_2:
	div.s32 	%r18, %r24, %r7;
	and.b32  	%r19, %r18, 1;
	setp.ne.s32 	%p2, %r19, %r5;
	div.s32 	%r20, %r24, %r4;
	mul.lo.s32 	%r21, %r20, %r4;
	sub.s32 	%r22, %r24, %r21;
	mad.lo.s32 	%r23, %r20, %r11, %r22;
	mul.wide.s32 	%rd5, %r23, 4;
	add.s64 	%rd2, %rd1, %rd5;
	add.s64 	%rd3, %rd2, %rd6;
	@%p2 bra 	$L__BB0_4;
	ld.global.f32 	%f7, [%rd2];
	ld.global.f32 	%f8, [%rd3];
	setp.gt.f32 	%p4, %f7, %f8;
	@%p4 bra 	$L__BB0_5;
	bra.uni 	$L__BB0_6;
$L__BB0_4:
	ld.global.f32 	%f7, [%rd2];
	ld.global.f32 	%f8, [%rd3];
	setp.geu.f32 	%p3, %f7, %f8;
	@%p3 bra 	$L__BB0_6;
$L__BB0_5:
	st.global.f32 	[%rd3], %f7;
	st.global.f32 	[%rd2], %f8;
$L__BB0_6:
	add.s32 	%r24, %r24, %r6;
	setp.lt.s32 	%p5, %r24, %r3;
	@%p5 bra 	$L__BB0_2;
$L__BB0_7:
	ret;

}


// ===== COMPILED SASS (sm_100) =====

	.target	sm_100

	.elftype	@"ET_EXEC"


//--------------------- .note.nv.tkinfo           --------------------------
	.section	.note.nv.tkinfo,"",@"SHT_NOTE"
	.sectionflags	@"SHF_NOTE_NV_TKINFO"
	.tkinfo
        /*0018*/ 	.word	0x00000002
        /*0030*/ 	.string	""
        /*0030*/ 	.string	"ptxas"
        /*0030*/ 	.string	"Cuda compilation tools, release 13.0, V13.0.88"
        /*0030*/ 	.string	"Build cuda_13.0.r13.0/compiler.36424714_0"
        /*0030*/ 	.string	"-arch sm_100 -m 64 "



//--------------------- .note.nv.cuinfo           --------------------------
	.section	.note.nv.cuinfo,"",@"SHT_NOTE"
	.sectionflags	@"SHF_NOTE_NV_CUINFO"
        /*0018*/ 	.short	0x0002
        /*001a*/ 	.short	0x0064
        /*001c*/ 	.short	0x0082
	.zero		2


//--------------------- .nv.info                  --------------------------
	.section	.nv.info,"",@"SHT_CUDA_INFO"
	.align	4


	//----- nvinfo : EIATTR_REGCOUNT
	.align		4
        /*0000*/ 	.byte	0x04, 0x2f
        /*0002*/ 	.short	(.L_1 - .L_0)
	.align		4
.L_0:
        /*0004*/ 	.word	index@(_Z19bitonic_sort_kernelPfibii)
        /*0008*/ 	.word	0x00000012


	//----- nvinfo : EIATTR_FRAME_SIZE
	.align		4
.L_1:
        /*000c*/ 	.byte	0x04, 0x11
        /*000e*/ 	.short	(.L_3 - .L_2)
	.align		4
.L_2:
        /*0010*/ 	.word	index@(_Z19bitonic_sort_kernelPfibii)
        /*0014*/ 	.word	0x00000000


	//----- nvinfo : EIATTR_MIN_STACK_SIZE
	.align		4
.L_3:
        /*0018*/ 	.byte	0x04, 0x12
        /*001a*/ 	.short	(.L_5 - .L_4)
	.align		4
.L_4:
        /*001c*/ 	.word	index@(_Z19bitonic_sort_kernelPfibii)
        /*0020*/ 	.word	0x00000000
.L_5:


//--------------------- .nv.compat                --------------------------
	.section	.nv.compat,"",@"SHT_CUDA_COMPAT_INFO"
	.align	4
        /*0000*/ 	.byte	0x02, 0x09, 0x00, 0x00, 0x02, 0x02, 0x01, 0x00, 0x02, 0x05, 0x05, 0x00, 0x03, 0x07, 0x01, 0x01
        /*0010*/ 	.byte	0x02, 0x03, 0x00, 0x00, 0x02, 0x06, 0x01, 0x00, 0x04, 0x0b, 0x08, 0x00, 0x09, 0x00, 0x00, 0x00
        /*0020*/ 	.byte	0x00, 0x00, 0x00, 0x00


//--------------------- .nv.info._Z19bitonic_sort_kernelPfibii --------------------------
	.section	.nv.info._Z19bitonic_sort_kernelPfibii,"",@"SHT_CUDA_INFO"
	.sectionflags	@""
	.align	4


	//----- nvinfo : EIATTR_CUDA_API_VERSION
	.align		4
        /*0000*/ 	.byte	0x04, 0x37
        /*0002*/ 	.short	(.L_7 - .L_6)
.L_6:
        /*0004*/ 	.word	0x00000082


	//----- nvinfo : EIATTR_KPARAM_INFO
	.align		4
.L_7:
        /*0008*/ 	.byte	0x04, 0x17
        /*000a*/ 	.short	(.L_9 - .L_8)
.L_8:
        /*000c*/ 	.word	0x00000000
        /*0010*/ 	.short	0x0004
        /*0012*/ 	.short	0x0014
        /*0014*/ 	.byte	0x00, 0xf0, 0x11, 0x00


	//----- nvinfo : EIATTR_KPARAM_INFO
	.align		4
.L_9:
        /*0018*/ 	.byte	0x04, 0x17
        /*001a*/ 	.short	(.L_11 - .L_10)
.L_10:
        /*001c*/ 	.word	0x00000000
        /*0020*/ 	.short	0x0003
        /*0022*/ 	.short	0x0010
        /*0024*/ 	.byte	0x00, 0xf0, 0x11, 0x00


	//----- nvinfo : EIATTR_KPARAM_INFO
	.align		4
.L_11:
        /*0028*/ 	.byte	0x04, 0x17
        /*002a*/ 	.short	(.L_13 - .L_12)
.L_12:
        /*002c*/ 	.word	0x00000000
        /*0030*/ 	.short	0x0002
        /*0032*/ 	.short	0x000c
        /*0034*/ 	.byte	0x00, 0xf0, 0x05, 0x00


	//----- nvinfo : EIATTR_KPARAM_INFO
	.align		4
.L_13:
        /*0038*/ 	.byte	0x04, 0x17
        /*003a*/ 	.short	(.L_15 - .L_14)
.L_14:
        /*003c*/ 	.word	0x00000000
        /*0040*/ 	.short	0x0001
        /*0042*/ 	.short	0x0008
        /*0044*/ 	.byte	0x00, 0xf0, 0x11, 0x00


	//----- nvinfo : EIATTR_KPARAM_INFO
	.align		4
.L_15:
        /*0048*/ 	.byte	0x04, 0x17
        /*004a*/ 	.short	(.L_17 - .L_16)
.L_16:
        /*004c*/ 	.word	0x00000000
        /*0050*/ 	.short	0x0000
        /*0052*/ 	.short	0x0000
        /*0054*/ 	.byte	0x00, 0xf5, 0x21, 0x00


	//----- nvinfo : EIATTR_SPARSE_MMA_MASK
	.align		4
.L_17:
        /*0058*/ 	.byte	0x03, 0x50
        /*005a*/ 	.short	0x0000


	//----- nvinfo : EIATTR_MAXREG_COUNT
	.align		4
        /*005c*/ 	.byte	0x03, 0x1b
        /*005e*/ 	.short	0x00ff


	//----- nvinfo : EIATTR_MERCURY_ISA_VERSION
	.align		4
        /*0060*/ 	.byte	0x03, 0x5f
        /*0062*/ 	.short	0x0101


	//----- nvinfo : EIATTR_VRC_CTA_INIT_COUNT
	.align		4
        /*0064*/ 	.byte	0x02, 0x4a
	.zero		1
	.zero		1


	//----- nvinfo : EIATTR_EXIT_INSTR_OFFSETS
	.align		4
        /*0068*/ 	.byte	0x04, 0x1c
        /*006a*/ 	.short	(.L_19 - .L_18)


	//   ....[0]....
.L_18:
        /*006c*/ 	.word	0x00000090


	//   ....[1]....
        /*0070*/ 	.word	0x00000610


	//----- nvinfo : EIATTR_CRS_STACK_SIZE
	.align		4
.L_19:
        /*0074*/ 	.byte	0x04, 0x1e
        /*0076*/ 	.short	(.L_21 - .L_20)
.L_20:
        /*0078*/ 	.word	0x00000000


	//----- nvinfo : EIATTR_CBANK_PARAM_SIZE
	.align		4
.L_21:
        /*007c*/ 	.byte	0x03, 0x19
        /*007e*/ 	.short	0x0018


	//----- nvinfo : EIATTR_PARAM_CBANK
	.align		4
        /*0080*/ 	.byte	0x04, 0x0a
        /*0082*/ 	.short	(.L_23 - .L_22)
	.align		4
.L_22:
        /*0084*/ 	.word	index@(.nv.constant0._Z19bitonic_sort_kernelPfibii)
        /*0088*/ 	.short	0x0380
        /*008a*/ 	.short	0x0018


	//----- nvinfo : EIATTR_SW_WAR
	.align		4
.L_23:
        /*008c*/ 	.byte	0x04, 0x36
        /*008e*/ 	.short	(.L_25 - .L_24)
.L_24:
        /*0090*/ 	.word	0x00000008
.L_25:


//--------------------- .nv.callgraph             --------------------------
	.section	.nv.callgraph,"",@"SHT_CUDA_CALLGRAPH"
	.align	4
	.sectionentsize	8
	.align		4
        /*0000*/ 	.word	0x00000000
	.align		4
        /*0004*/ 	.word	0xffffffff
	.align		4
        /*0008*/ 	.word	0x00000000
	.align		4
        /*000c*/ 	.word	0xfffffffe
	.align		4
        /*0010*/ 	.word	0x00000000
	.align		4
        /*0014*/ 	.word	0xfffffffd
	.align		4
        /*0018*/ 	.word	0x00000000
	.align		4
        /*001c*/ 	.word	0xfffffffc


//--------------------- .text._Z19bitonic_sort_kernelPfibii --------------------------
	.section	.text._Z19bitonic_sort_kernelPfibii,"ax",@progbits
	.align	128
        .global         _Z19bitonic_sort_kernelPfibii
        .type           _Z19bitonic_sort_kernelPfibii,@function
        .size           _Z19bitonic_sort_kernelPfibii,(.L_x_7 - _Z19bitonic_sort_kernelPfibii)
        .other          _Z19bitonic_sort_kernelPfibii,@"STO_CUDA_ENTRY STV_DEFAULT"
_Z19bitonic_sort_kernelPfibii:
.text._Z19bitonic_sort_kernelPfibii:
[----:B------:R-:W-:Y:S01]  /*0000*/  LDC R1, c[0x0][0x37c] ;  /* 0x0000df00ff017b82 */ /* 0x000fe20000000800 */
[----:B------:R-:W0:Y:S01]  /*0010*/  S2R R8, SR_CTAID.X ;  /* 0x0000000000087919 */ /* 0x000e220000002500 */
[----:B------:R-:W1:Y:S01]  /*0020*/  LDCU UR4, c[0x0][0x388] ;  /* 0x00007100ff0477ac */ /* 0x000e620008000800 */
[----:B------:R-:W0:Y:S01]  /*0030*/  S2R R3, SR_TID.X ;  /* 0x0000000000037919 */ /* 0x000e220000002100 */
[----:B------:R-:W0:Y:S01]  /*0040*/  LDCU UR6, c[0x0][0x360] ;  /* 0x00006c00ff0677ac */ /* 0x000e220008000800 */
[----:B-1----:R-:W-:-:S04]  /*0050*/  ULEA.HI UR4, UR4, UR4, URZ, 0x1 ;  /* 0x0000000404047291 */ /* 0x002fc8000f8f08ff */
[----:B------:R-:W-:Y:S01]  /*0060*/  USHF.R.S32.HI UR4, URZ, 0x1, UR4 ;  /* 0x00000001ff047899 */ /* 0x000fe20008011404 */
[----:B0-----:R-:W-:-:S05]  /*0070*/  IMAD R8, R8, UR6, R3 ;  /* 0x0000000608087c24 */ /* 0x001fca000f8e0203 */
[----:B------:R-:W-:-:S13]  /*0080*/  ISETP.GE.AND P0, PT, R8, UR4, PT ;  /* 0x0000000408007c0c */ /* 0x000fda000bf06270 */
[----:B------:R-:W-:Y:S05]  /*0090*/  @P0 EXIT ;  /* 0x000000000000094d */ /* 0x000fea0003800000 */
[----:B------:R-:W0:Y:S01]  /*00a0*/  LDC.64 R10, c[0x0][0x390] ;  /* 0x0000e400ff0a7b82 */ /* 0x000e220000000a00 */
[----:B------:R-:W1:Y:S01]  /*00b0*/  LDCU.U8 UR7, c[0x0][0x38c] ;  /* 0x00007180ff0777ac */ /* 0x000e620008000000 */
[----:B------:R-:W2:Y:S06]  /*00c0*/  LDCU UR5, c[0x0][0x370] ;  /* 0x00006e00ff0577ac */ /* 0x000eac0008000800 */
[----:B------:R-:W3:Y:S01]  /*00d0*/  LDC.64 R2, c[0x0][0x380] ;  /* 0x0000e000ff027b82 */ /* 0x000ee20000000a00 */
[----:B------:R-:W4:Y:S01]  /*00e0*/  LDCU.64 UR8, c[0x0][0x358] ;  /* 0x00006b00ff0877ac */ /* 0x000f220008000a00 */
[----:B------:R-:W0:Y:S01]  /*00f0*/  LDCU UR10, c[0x0][0x394] ;  /* 0x00007280ff0a77ac */ /* 0x000e220008000800 */
[----:B-1----:R-:W-:-:S02]  /*0100*/  UPRMT UR7, UR7, 0x8880, URZ ;  /* 0x0000888007077896 */ /* 0x002fc400080000ff */
[----:B--2---:R-:W-:Y:S01]  /*0110*/  UIMAD UR6, UR6, UR5, URZ ;  /* 0x00000005060672a4 */ /* 0x004fe2000f8e02ff */
[----:B0-----:R-:W-:-:S04]  /*0120*/  SHF.R.S32.HI R0, RZ, 0x1, R10 ;  /* 0x00000001ff007819 */ /* 0x001fc8000001140a */
[----:B------:R-:W-:Y:S01]  /*0130*/  UMOV UR5, UR7 ;  /* 0x0000000700057c82 */ /* 0x000fe20008000000 */
[----:B------:R-:W-:-:S04]  /*0140*/  IABS R4, R0 ;  /* 0x0000000000047213 */ /* 0x000fc80000000000 */
[----:B------:R-:W0:Y:S08]  /*0150*/  I2F.RP R5, R4 ;  /* 0x0000000400057306 */ /* 0x000e300000209400 */
[----:B0-----:R-:W0:Y:S02]  /*0160*/  MUFU.RCP R5, R5 ;  /* 0x0000000500057308 */ /* 0x001e240000001000 */
[----:B0-----:R-:W-:-:S06]  /*0170*/  VIADD R6, R5, 0xffffffe ;  /* 0x0ffffffe05067836 */ /* 0x001fcc0000000000 */
[----:B------:R0:W1:Y:S02]  /*0180*/  F2I.FTZ.U32.TRUNC.NTZ R7, R6 ;  /* 0x0000000600077305 */ /* 0x000064000021f000 */
[----:B0-----:R-:W-:Y:S02]  /*0190*/  IMAD.MOV.U32 R6, RZ, RZ, RZ ;  /* 0x000000ffff067224 */ /* 0x001fe400078e00ff */
[----:B-1----:R-:W-:-:S04]  /*01a0*/  IMAD.MOV R9, RZ, RZ, -R7 ;  /* 0x000000ffff097224 */ /* 0x002fc800078e0a07 */
[----:B------:R-:W-:-:S04]  /*01b0*/  IMAD R5, R9, R4, RZ ;  /* 0x0000000409057224 */ /* 0x000fc800078e02ff */
[----:B------:R-:W-:Y:S01]  /*01c0*/  IMAD.HI.U32 R6, R7, R5, R6 ;  /* 0x0000000507067227 */ /* 0x000fe200078e0006 */
[----:B---34-:R-:W-:-:S07]  /*01d0*/  SHF.R.S32.HI R5, RZ, 0x1, R11 ;  /* 0x00000001ff057819 */ /* 0x018fce000001140b */
.L_x_5:
[----:B0-----:R-:W-:Y:S01]  /*01e0*/  IABS R7, R5 ;  /* 0x0000000500077213 */ /* 0x001fe20000000000 */
[----:B------:R-:W-:Y:S01]  /*01f0*/  BSSY.RECONVERGENT B0, `(.L_x_0) ;  /* 0x000003e000007945 */ /* 0x000fe20003800200 */
[----:B------:R-:W-:-:S03]  /*0200*/  IABS R13, R8 ;  /* 0x00000008000d7213 */ /* 0x000fc60000000000 */
[----:B------:R-:W-:Y:S01]  /*0210*/  BSSY.RELIABLE B1, `(.L_x_1) ;  /* 0x0000039000017945 */ /* 0x000fe20003800100 */
[----:B------:R-:W0:Y:S08]  /*0220*/  I2F.RP R9, R7 ;  /* 0x0000000700097306 */ /* 0x000e300000209400 */
[----:B0-----:R-:W0:Y:S02]  /*0230*/  MUFU.RCP R9, R9 ;  /* 0x0000000900097308 */ /* 0x001e240000001000 */
[----:B0-----:R-:W-:Y:S01]  /*0240*/  VIADD R10, R9, 0xffffffe ;  /* 0x0ffffffe090a7836 */ /* 0x001fe20000000000 */
[----:B------:R-:W-:-:S05]  /*0250*/  IABS R9, R0 ;  /* 0x0000000000097213 */ /* 0x000fca0000000000 */
[----:B------:R0:W1:Y:S01]  /*0260*/  F2I.FTZ.U32.TRUNC.NTZ R11, R10 ;  /* 0x0000000a000b7305 */ /* 0x000062000021f000 */
[----:B------:R-:W-:Y:S02]  /*0270*/  IMAD.MOV R14, RZ, RZ, -R9 ;  /* 0x000000ffff0e7224 */ /* 0x000fe400078e0a09 */
[----:B------:R-:W-:-:S04]  /*0280*/  IMAD.HI.U32 R9, R6, R13, RZ ;  /* 0x0000000d06097227 */ /* 0x000fc800078e00ff */
[----:B0-----:R-:W-:Y:S01]  /*0290*/  IMAD.MOV.U32 R10, RZ, RZ, RZ ;  /* 0x000000ffff0a7224 */ /* 0x001fe200078e00ff */
[----:B-1----:R-:W-:-:S05]  /*02a0*/  IADD3 R12, PT, PT, RZ, -R11, RZ ;  /* 0x8000000bff0c7210 */ /* 0x002fca0007ffe0ff */
[----:B------:R-:W-:Y:S01]  /*02b0*/  IMAD R15, R12, R7, RZ ;  /* 0x000000070c0f7224 */ /* 0x000fe200078e02ff */
[----:B------:R-:W-:-:S03]  /*02c0*/  IABS R12, R5 ;  /* 0x00000005000c7213 */ /* 0x000fc60000000000 */
[----:B------:R-:W-:-:S04]  /*02d0*/  IMAD.HI.U32 R11, R11, R15, R10 ;  /* 0x0000000f0b0b7227 */ /* 0x000fc800078e000a */
[----:B------:R-:W-:Y:S02]  /*02e0*/  IMAD.MOV R12, RZ, RZ, -R12 ;  /* 0x000000ffff0c7224 */ /* 0x000fe400078e0a0c */
[----:B------:R-:W-:-:S04]  /*02f0*/  IMAD.HI.U32 R10, R11, R13, RZ ;  /* 0x0000000d0b0a7227 */ /* 0x000fc800078e00ff */
[--C-:B------:R-:W-:Y:S02]  /*0300*/  IMAD R12, R10, R12, R13.reuse ;  /* 0x0000000c0a0c7224 */ /* 0x100fe400078e020d */
[----:B------:R-:W-:Y:S01]  /*0310*/  IMAD R11, R9, R14, R13 ;  /* 0x0000000e090b7224 */ /* 0x000fe200078e020d */
[----:B------:R-:W-:Y:S02]  /*0320*/  IABS R14, R0 ;  /* 0x00000000000e7213 */ /* 0x000fe40000000000 */
[----:B------:R-:W-:Y:S02]  /*0330*/  ISETP.GT.U32.AND P3, PT, R7, R12, PT ;  /* 0x0000000c0700720c */ /* 0x000fe40003f64070 */
[----:B------:R-:W-:-:S11]  /*0340*/  ISETP.GT.U32.AND P0, PT, R4, R11, PT ;  /* 0x0000000b0400720c */ /* 0x000fd60003f04070 */
[-C--:B------:R-:W-:Y:S01]  /*0350*/  @!P3 IADD3 R12, PT, PT, R12, -R7.reuse, RZ ;  /* 0x800000070c0cb210 */ /* 0x080fe20007ffe0ff */
[----:B------:R-:W-:Y:S01]  /*0360*/  @!P3 VIADD R10, R10, 0x1 ;  /* 0x000000010a0ab836 */ /* 0x000fe20000000000 */
[----:B------:R-:W-:Y:S01]  /*0370*/  @!P0 IADD3 R9, PT, PT, R9, 0x1, RZ ;  /* 0x0000000109098810 */ /* 0x000fe20007ffe0ff */
[----:B------:R-:W-:Y:S01]  /*0380*/  @!P0 IMAD.IADD R11, R11, 0x1, -R14 ;  /* 0x000000010b0b8824 */ /* 0x000fe200078e0a0e */
[----:B------:R-:W-:Y:S02]  /*0390*/  ISETP.GE.U32.AND P4, PT, R12, R7, PT ;  /* 0x000000070c00720c */ /* 0x000fe40003f86070 */
[----:B------:R-:W-:Y:S02]  /*03a0*/  LOP3.LUT R7, R8, R5, RZ, 0x3c, !PT ;  /* 0x0000000508077212 */ /* 0x000fe400078e3cff */
[----:B------:R-:W-:Y:S02]  /*03b0*/  ISETP.GE.U32.AND P1, PT, R11, R4, PT ;  /* 0x000000040b00720c */ /* 0x000fe40003f26070 */
[----:B------:R-:W-:-:S02]  /*03c0*/  ISETP.GE.AND P2, PT, R7, RZ, PT ;  /* 0x000000ff0700720c */ /* 0x000fc40003f46270 */
[----:B------:R-:W-:Y:S02]  /*03d0*/  LOP3.LUT R7, R8, R0, RZ, 0x3c, !PT ;  /* 0x0000000008077212 */ /* 0x000fe400078e3cff */
[----:B------:R-:W-:Y:S02]  /*03e0*/  ISETP.NE.AND P3, PT, R5, RZ, PT ;  /* 0x000000ff0500720c */ /* 0x000fe40003f65270 */
[----:B------:R-:W-:Y:S01]  /*03f0*/  ISETP.NE.AND P0, PT, R0, RZ, PT ;  /* 0x000000ff0000720c */ /* 0x000fe20003f05270 */
[----:B------:R-:W-:Y:S01]  /*0400*/  @P4 VIADD R10, R10, 0x1 ;  /* 0x000000010a0a4836 */ /* 0x000fe20000000000 */
[----:B------:R-:W-:-:S03]  /*0410*/  ISETP.GE.AND P4, PT, R7, RZ, PT ;  /* 0x000000ff0700720c */ /* 0x000fc60003f86270 */
[----:B------:R-:W-:Y:S02]  /*0420*/  @P1 VIADD R9, R9, 0x1 ;  /* 0x0000000109091836 */ /* 0x000fe40000000000 */
[----:B------:R-:W-:-:S04]  /*0430*/  @!P2 IMAD.MOV R10, RZ, RZ, -R10 ;  /* 0x000000ffff0aa224 */ /* 0x000fc800078e0a0a */
[----:B------:R-:W-:-:S04]  /*0440*/  @!P3 LOP3.LUT R10, RZ, R5, RZ, 0x33, !PT ;  /* 0x00000005ff0ab212 */ /* 0x000fc800078e33ff */
[----:B------:R-:W-:Y:S01]  /*0450*/  @!P4 IMAD.MOV R9, RZ, RZ, -R9 ;  /* 0x000000ffff09c224 */ /* 0x000fe200078e0a09 */
[----:B------:R-:W-:Y:S02]  /*0460*/  @!P0 LOP3.LUT R9, RZ, R0, RZ, 0x33, !PT ;  /* 0x00000000ff098212 */ /* 0x000fe400078e33ff */
[----:B------:R-:W-:Y:S02]  /*0470*/  IADD3 R7, PT, PT, -R10, RZ, RZ ;  /* 0x000000ff0a077210 */ /* 0x000fe40007ffe1ff */
[----:B------:R-:W-:-:S03]  /*0480*/  LOP3.LUT R9, R9, 0x1, RZ, 0xc0, !PT ;  /* 0x0000000109097812 */ /* 0x000fc600078ec0ff */
[----:B------:R-:W-:Y:S01]  /*0490*/  IMAD R7, R5, R7, R8 ;  /* 0x0000000705077224 */ /* 0x000fe200078e0208 */
[----:B------:R-:W-:-:S03]  /*04a0*/  ISETP.NE.AND P0, PT, R9, UR5, PT ;  /* 0x0000000509007c0c */ /* 0x000fc6000bf05270 */
[----:B------:R-:W-:-:S04]  /*04b0*/  IMAD R7, R10, UR10, R7 ;  /* 0x0000000a0a077c24 */ /* 0x000fc8000f8e0207 */
[----:B------:R-:W-:-:S04]  /*04c0*/  IMAD.WIDE R10, R7, 0x4, R2 ;  /* 0x00000004070a7825 */ /* 0x000fc800078e0202 */
[----:B------:R-:W-:Y:S02]  /*04d0*/  IMAD.WIDE R12, R5, 0x4, R10 ;  /* 0x00000004050c7825 */ /* 0x000fe400078e020a */
[----:B------:R-:W-:Y:S05]  /*04e0*/  @P0 BRA `(.L_x_2) ;  /* 0x0000000000180947 */ /* 0x000fea0003800000 */
[----:B------:R-:W2:Y:S04]  /*04f0*/  LDG.E R7, desc[UR8][R10.64] ;  /* 0x000000080a077981 */ /* 0x000ea8000c1e1900 */
[----:B------:R-:W2:Y:S02]  /*0500*/  LDG.E R9, desc[UR8][R12.64] ;  /* 0x000000080c097981 */ /* 0x000ea4000c1e1900 */
[----:B--2---:R-:W-:-:S13]  /*0510*/  FSETP.GT.AND P0, PT, R7, R9, PT ;  /* 0x000000090700720b */ /* 0x004fda0003f04000 */
[----:B------:R-:W-:Y:S05]  /*0520*/  @!P0 BREAK.RELIABLE B1 ;  /* 0x0000000000018942 */ /* 0x000fea0003800100 */
[----:B------:R-:W-:Y:S05]  /*0530*/  @P0 BRA `(.L_x_3) ;  /* 0x0000000000180947 */ /* 0x000fea0003800000 */
[----:B------:R-:W-:Y:S05]  /*0540*/  BRA `(.L_x_4) ;  /* 0x0000000000207947 */ /* 0x000fea0003800000 */
.L_x_2:
[----:B------:R-:W2:Y:S04]  /*0550*/  LDG.E R7, desc[UR8][R10.64] ;  /* 0x000000080a077981 */ /* 0x000ea8000c1e1900 */
[----:B------:R-:W2:Y:S02]  /*0560*/  LDG.E R9, desc[UR8][R12.64] ;  /* 0x000000080c097981 */ /* 0x000ea4000c1e1900 */
[----:B--2---:R-:W-:-:S13]  /*0570*/  FSETP.GEU.AND P0, PT, R7, R9, PT ;  /* 0x000000090700720b */ /* 0x004fda0003f0e000 */
[----:B------:R-:W-:Y:S05]  /*0580*/  @P0 BREAK.RELIABLE B1 ;  /* 0x0000000000010942 */ /* 0x000fea0003800100 */
[----:B------:R-:W-:Y:S05]  /*0590*/  @P0 BRA `(.L_x_4) ;  /* 0x00000000000c0947 */ /* 0x000fea0003800000 */
.L_x_3:
[----:B------:R-:W-:Y:S05]  /*05a0*/  BSYNC.RELIABLE B1 ;  /* 0x0000000000017941 */ /* 0x000fea0003800100 */
.L_x_1:
[----:B------:R0:W-:Y:S04]  /*05b0*/  STG.E desc[UR8][R12.64], R7 ;  /* 0x000000070c007986 */ /* 0x0001e8000c101908 */
[----:B------:R0:W-:Y:S02]  /*05c0*/  STG.E desc[UR8][R10.64], R9 ;  /* 0x000000090a007986 */ /* 0x0001e4000c101908 */
.L_x_4:
[----:B------:R-:W-:Y:S05]  /*05d0*/  BSYNC.RECONVERGENT B0 ;  /* 0x0000000000007941 */ /* 0x000fea0003800200 */
.L_x_0:
[----:B------:R-:W-:-:S05]  /*05e0*/  VIADD R8, R8, UR6 ;  /* 0x0000000608087c36 */ /* 0x000fca0008000000 */
[----:B------:R-:W-:-:S13]  /*05f0*/  ISETP.GE.AND P0, PT, R8, UR4, PT ;  /* 0x0000000408007c0c */ /* 0x000fda000bf06270 */
[----:B------:R-:W-:Y:S05]  /*0600*/  @!P0 BRA `(.L_x_5) ;  /* 0xfffffff800f48947 */ /* 0x000fea000383ffff */
[----:B------:R-:W-:Y:S05]  /*0610*/  EXIT ;  /* 0x000000000000794d */ /* 0x000fea0003800000 */
.L_x_6:
[----:B------:R-:W-:-:S00]  /*0620*/  BRA `(.L_x_6) ;  /* 0xfffffffc00fc7947 */ /* 0x000fc0000383ffff */
[----:B------:R-:W-:-:S00]  /*0630*/  NOP ;  /* 0x0000000000007918 */ /* 0x000fc00000000000 */
        /* <DEDUP_REMOVED lines=12> */
.L_x_7:


//--------------------- .nv.shared.reserved.0     --------------------------
	.section	.nv.shared.reserved.0,"aw",@nobits
	.weak		__nv_reservedSMEM_offset_0_alias
	.size		__nv_reservedSMEM_offset_0_alias, 0, 64
	.other		__nv_reservedSMEM_offset_0_alias,@"STO_CUDA_RESERVED_SHARED STV_DEFAULT"
__nv_reservedSMEM_offset_0_alias:
	.zero		0
	.zero		64


//--------------------- .nv.constant0._Z19bitonic_sort_kernelPfibii --------------------------
	.section	.nv.constant0._Z19bitonic_sort_kernelPfibii,"a",@progbits
	.sectionflags	@""
	.align	4
.nv.constant0._Z19bitonic_sort_kernelPfibii:
	.zero		920


//--------------------- SYMBOLS --------------------------

	.type		.nv.reservedSmem.offset0,@object
	.size		.nv.reservedSmem.offset0,0x4
